	.headerflags	@"EF_CUDA_TEXMODE_UNIFIED EF_CUDA_64BIT_ADDRESS EF_CUDA_ACCELERATORS EF_CUDA_SM90 EF_CUDA_VIRTUAL_SM(EF_CUDA_SM90)"
	.elftype	@"ET_EXEC"


//--------------------- .nv.info                  --------------------------
	.section	.nv.info,"",@"SHT_CUDA_INFO"
	.align	4


	//----- nvinfo : EIATTR_REGCOUNT
	.align		4
        /*0000*/ 	.byte	0x04, 0x2f
        /*0002*/ 	.short	(.L_3 - .L_2)
	.align		4
.L_2:
        /*0004*/ 	.word	index@(triton_poi_fused__native_batch_norm_legit_no_training_hardtanh_19)
        /*0008*/ 	.word	0x00000017


	//----- nvinfo : EIATTR_MIN_STACK_SIZE
	.align		4
.L_3:
        /*000c*/ 	.byte	0x04, 0x12
        /*000e*/ 	.short	(.L_5 - .L_4)
	.align		4
.L_4:
        /*0010*/ 	.word	index@(triton_poi_fused__native_batch_norm_legit_no_training_hardtanh_19)
        /*0014*/ 	.word	0x00000000


	//----- nvinfo : EIATTR_FRAME_SIZE
	.align		4
.L_5:
        /*0018*/ 	.byte	0x04, 0x11
        /*001a*/ 	.short	(.L_7 - .L_6)
	.align		4
.L_6:
        /*001c*/ 	.word	index@(triton_poi_fused__native_batch_norm_legit_no_training_hardtanh_19)
        /*0020*/ 	.word	0x00000000


	//----- nvinfo : EIATTR_MIN_STACK_SIZE
	.align		4
.L_7:
        /*0024*/ 	.byte	0x04, 0x12
        /*0026*/ 	.short	(.L_9 - .L_8)
	.align		4
.L_8:
        /*0028*/ 	.word	index@(triton_poi_fused__native_batch_norm_legit_no_training_hardtanh_19)
        /*002c*/ 	.word	0x00000000
.L_9:


//--------------------- .nv.info.triton_poi_fused__native_batch_norm_legit_no_training_hardtanh_19 --------------------------
	.section	.nv.info.triton_poi_fused__native_batch_norm_legit_no_training_hardtanh_19,"",@"SHT_CUDA_INFO"
	.sectionflags	@""
	.align	4


	//----- nvinfo : EIATTR_CUDA_API_VERSION
	.align		4
        /*0000*/ 	.byte	0x04, 0x37
        /*0002*/ 	.short	(.L_11 - .L_10)
.L_10:
        /*0004*/ 	.word	0x0000007c


	//----- nvinfo : EIATTR_KPARAM_INFO
	.align		4
.L_11:
        /*0008*/ 	.byte	0x04, 0x17
        /*000a*/ 	.short	(.L_13 - .L_12)
.L_12:
        /*000c*/ 	.word	0x00000000
        /*0010*/ 	.short	0x0006
        /*0012*/ 	.short	0x0030
        /*0014*/ 	.byte	0x00, 0xf0, 0x11, 0x00


	//----- nvinfo : EIATTR_KPARAM_INFO
	.align		4
.L_13:
        /*0018*/ 	.byte	0x04, 0x17
        /*001a*/ 	.short	(.L_15 - .L_14)
.L_14:
        /*001c*/ 	.word	0x00000000
        /*0020*/ 	.short	0x0005
        /*0022*/ 	.short	0x0028
        /*0024*/ 	.byte	0x00, 0xf4, 0x21, 0x00


	//----- nvinfo : EIATTR_KPARAM_INFO
	.align		4
.L_15:
        /*0028*/ 	.byte	0x04, 0x17
        /*002a*/ 	.short	(.L_17 - .L_16)
.L_16:
        /*002c*/ 	.word	0x00000000
        /*0030*/ 	.short	0x0004
        /*0032*/ 	.short	0x0020
        /*0034*/ 	.byte	0x00, 0xf4, 0x21, 0x00


	//----- nvinfo : EIATTR_KPARAM_INFO
	.align		4
.L_17:
        /*0038*/ 	.byte	0x04, 0x17
        /*003a*/ 	.short	(.L_19 - .L_18)
.L_18:
        /*003c*/ 	.word	0x00000000
        /*0040*/ 	.short	0x0003
        /*0042*/ 	.short	0x0018
        /*0044*/ 	.byte	0x00, 0xf4, 0x21, 0x00


	//----- nvinfo : EIATTR_KPARAM_INFO
	.align		4
.L_19:
        /*0048*/ 	.byte	0x04, 0x17
        /*004a*/ 	.short	(.L_21 - .L_20)
.L_20:
        /*004c*/ 	.word	0x00000000
        /*0050*/ 	.short	0x0002
        /*0052*/ 	.short	0x0010
        /*0054*/ 	.byte	0x00, 0xf4, 0x21, 0x00


	//----- nvinfo : EIATTR_KPARAM_INFO
	.align		4
.L_21:
        /*0058*/ 	.byte	0x04, 0x17
        /*005a*/ 	.short	(.L_23 - .L_22)
.L_22:
        /*005c*/ 	.word	0x00000000
        /*0060*/ 	.short	0x0001
        /*0062*/ 	.short	0x0008
        /*0064*/ 	.byte	0x00, 0xf4, 0x21, 0x00


	//----- nvinfo : EIATTR_KPARAM_INFO
	.align		4
.L_23:
        /*0068*/ 	.byte	0x04, 0x17
        /*006a*/ 	.short	(.L_25 - .L_24)
.L_24:
        /*006c*/ 	.word	0x00000000
        /*0070*/ 	.short	0x0000
        /*0072*/ 	.short	0x0000
        /*0074*/ 	.byte	0x00, 0xf4, 0x21, 0x00


	//----- nvinfo : EIATTR_SPARSE_MMA_MASK
	.align		4
.L_25:
        /*0078*/ 	.byte	0x03, 0x50
        /*007a*/ 	.short	0x0000


	//----- nvinfo : EIATTR_MAXREG_COUNT
	.align		4
        /*007c*/ 	.byte	0x03, 0x1b
        /*007e*/ 	.short	0x00ff


	//----- nvinfo : EIATTR_EXIT_INSTR_OFFSETS
	.align		4
        /*0080*/ 	.byte	0x04, 0x1c
        /*0082*/ 	.short	(.L_27 - .L_26)


	//   ....[0]....
.L_26:
        /*0084*/ 	.word	0x00000470


	//   ....[1]....
        /*0088*/ 	.word	0x00000490


	//----- nvinfo : EIATTR_REQNTID
	.align		4
.L_27:
        /*008c*/ 	.byte	0x04, 0x10
        /*008e*/ 	.short	(.L_29 - .L_28)
.L_28:
        /*0090*/ 	.word	0x00000100
        /*0094*/ 	.word	0x00000001
        /*0098*/ 	.word	0x00000001


	//----- nvinfo : EIATTR_CBANK_PARAM_SIZE
	.align		4
.L_29:
        /*009c*/ 	.byte	0x03, 0x19
        /*009e*/ 	.short	0x0034


	//----- nvinfo : EIATTR_PARAM_CBANK
	.align		4
        /*00a0*/ 	.byte	0x04, 0x0a
        /*00a2*/ 	.short	(.L_31 - .L_30)
	.align		4
.L_30:
        /*00a4*/ 	.word	index@(.nv.constant0.triton_poi_fused__native_batch_norm_legit_no_training_hardtanh_19)
        /*00a8*/ 	.short	0x0210
        /*00aa*/ 	.short	0x0034


	//----- nvinfo : EIATTR_SW_WAR
	.align		4
.L_31:
        /*00ac*/ 	.byte	0x04, 0x36
        /*00ae*/ 	.short	(.L_33 - .L_32)
.L_32:
        /*00b0*/ 	.word	0x00000008
.L_33:


//--------------------- .nv.callgraph             --------------------------
	.section	.nv.callgraph,"",@"SHT_CUDA_CALLGRAPH"
	.align	4
	.sectionentsize	8
	.align		4
        /*0000*/ 	.word	0x00000000
	.align		4
        /*0004*/ 	.word	0xffffffff
	.align		4
        /*0008*/ 	.word	0x00000000
	.align		4
        /*000c*/ 	.word	0xfffffffe
	.align		4
        /*0010*/ 	.word	0x00000000
	.align		4
        /*0014*/ 	.word	0xfffffffd
	.align		4
        /*0018*/ 	.word	0x00000000
	.align		4
        /*001c*/ 	.word	0xfffffffc


//--------------------- .nv.constant4             --------------------------
	.section	.nv.constant4,"a",@progbits
	.align	8
	.align		8
.nv.constant4:
        /*0000*/ 	.dword	_$_str
	.align		8
        /*0008*/ 	.dword	_$_str_$_2


//--------------------- .text.triton_poi_fused__native_batch_norm_legit_no_training_hardtanh_19 --------------------------
	.section	.text.triton_poi_fused__native_batch_norm_legit_no_training_hardtanh_19,"ax",@progbits
	.align	128
        .global         triton_poi_fused__native_batch_norm_legit_no_training_hardtanh_19
        .type           triton_poi_fused__native_batch_norm_legit_no_training_hardtanh_19,@function
        .size           triton_poi_fused__native_batch_norm_legit_no_training_hardtanh_19,(.L_x_1 - triton_poi_fused__native_batch_norm_legit_no_training_hardtanh_19)
        .other          triton_poi_fused__native_batch_norm_legit_no_training_hardtanh_19,@"STO_CUDA_ENTRY STV_DEFAULT"
triton_poi_fused__native_batch_norm_legit_no_training_hardtanh_19:
.text.triton_poi_fused__native_batch_norm_legit_no_training_hardtanh_19:
[----:B------:R-:W0:Y:S01]  /*0000*/  LDC R1, c[0x0][0x28] ;  /* 0x00000a00ff017b82 */ /* 0x000e220000000800 */
[----:B------:R-:W1:Y:S07]  /*0010*/  S2R R0, SR_TID.X ;  /* 0x0000000000007919 */ /* 0x000e6e0000002100 */
[----:B------:R-:W2:Y:S01]  /*0020*/  LDC.64 R8, c[0x0][0x220] ;  /* 0x00008800ff087b82 */ /* 0x000ea20000000a00 */
[----:B------:R-:W-:Y:S01]  /*0030*/  ULDC.64 UR4, c[0x0][0x208] ;  /* 0x0000820000047ab9 */ /* 0x000fe20000000a00 */
[----:B------:R-:W3:Y:S06]  /*0040*/  S2R R3, SR_CTAID.X ;  /* 0x0000000000037919 */ /* 0x000eec0000002500 */
[----:B------:R-:W4:Y:S08]  /*0050*/  LDC.64 R14, c[0x0][0x218] ;  /* 0x00008600ff0e7b82 */ /* 0x000f300000000a00 */
[----:B------:R-:W5:Y:S08]  /*0060*/  LDC.64 R12, c[0x0][0x210] ;  /* 0x00008400ff0c7b82 */ /* 0x000f700000000a00 */
[----:B------:R-:W5:Y:S01]  /*0070*/  LDC.64 R16, c[0x0][0x228] ;  /* 0x00008a00ff107b82 */ /* 0x000f620000000a00 */
[----:B-1----:R-:W-:-:S07]  /*0080*/  IMAD.SHL.U32 R0, R0, 0x2, RZ ;  /* 0x0000000200007824 */ /* 0x002fce00078e00ff */
[----:B------:R-:W1:Y:S01]  /*0090*/  LDC.64 R18, c[0x0][0x230] ;  /* 0x00008c00ff127b82 */ /* 0x000e620000000a00 */
[----:B------:R-:W-:-:S04]  /*00a0*/  LOP3.LUT R0, R0, 0x1fe, RZ, 0xc0, !PT ;  /* 0x000001fe00007812 */ /* 0x000fc800078ec0ff */
[----:B---3--:R-:W-:-:S04]  /*00b0*/  LEA R0, R3, R0, 0x9 ;  /* 0x0000000003007211 */ /* 0x008fc800078e48ff */
[C---:B------:R-:W-:Y:S01]  /*00c0*/  ISETP.GE.AND P0, PT, R0.reuse, 0x1b900, PT ;  /* 0x0001b9000000780c */ /* 0x040fe20003f06270 */
[----:B------:R-:W-:-:S05]  /*00d0*/  IMAD.HI R2, R0, 0x38e38e39, RZ ;  /* 0x38e38e3900027827 */ /* 0x000fca00078e02ff */
[----:B------:R-:W-:-:S04]  /*00e0*/  SHF.R.U32.HI R3, RZ, 0x1f, R2 ;  /* 0x0000001fff037819 */ /* 0x000fc80000011602 */
[----:B------:R-:W-:-:S05]  /*00f0*/  LEA.HI.SX32 R3, R2, R3, 0x19 ;  /* 0x0000000302037211 */ /* 0x000fca00078fcaff */
[----:B------:R-:W-:Y:S01]  /*0100*/  IMAD R11, R3, -0x240, R0 ;  /* 0xfffffdc0030b7824 */ /* 0x000fe200078e0200 */
[----:B------:R-:W-:-:S03]  /*0110*/  CS2R R2, SRZ ;  /* 0x0000000000027805 */ /* 0x000fc6000001ff00 */
[----:B--2---:R-:W-:-:S05]  /*0120*/  IMAD.WIDE R8, R11, 0x4, R8 ;  /* 0x000000040b087825 */ /* 0x004fca00078e0208 */
[----:B------:R2:W3:Y:S01]  /*0130*/  @!P0 LDG.E.EL.64 R2, desc[UR4][R8.64] ;  /* 0x0000000408028981 */ /* 0x0004e2000c2e1b00 */
[----:B------:R-:W-:Y:S02]  /*0140*/  CS2R R4, SRZ ;  /* 0x0000000000047805 */ /* 0x000fe4000001ff00 */
[----:B------:R-:W-:Y:S01]  /*0150*/  CS2R R6, SRZ ;  /* 0x0000000000067805 */ /* 0x000fe2000001ff00 */
[----:B----4-:R-:W-:-:S04]  /*0160*/  IMAD.WIDE R14, R11, 0x4, R14 ;  /* 0x000000040b0e7825 */ /* 0x010fc800078e020e */
[----:B-----5:R-:W-:Y:S01]  /*0170*/  IMAD.WIDE R12, R0, 0x4, R12 ;  /* 0x00000004000c7825 */ /* 0x020fe200078e020c */
[----:B------:R-:W4:Y:S01]  /*0180*/  @!P0 LDG.E.EL.64 R4, desc[UR4][R14.64] ;  /* 0x000000040e048981 */ /* 0x000f22000c2e1b00 */
[----:B--2---:R-:W-:Y:S02]  /*0190*/  CS2R R8, SRZ ;  /* 0x0000000000087805 */ /* 0x004fe4000001ff00 */
[C---:B0-----:R-:W-:Y:S01]  /*01a0*/  IMAD.WIDE R16, R11.reuse, 0x4, R16 ;  /* 0x000000040b107825 */ /* 0x041fe200078e0210 */
[----:B------:R0:W4:Y:S03]  /*01b0*/  @!P0 LDG.E.64 R6, desc[UR4][R12.64] ;  /* 0x000000040c068981 */ /* 0x000126000c1e1b00 */
[----:B-1----:R-:W-:Y:S01]  /*01c0*/  IMAD.WIDE R18, R11, 0x4, R18 ;  /* 0x000000040b127825 */ /* 0x002fe200078e0212 */
[----:B------:R-:W-:-:S04]  /*01d0*/  CS2R R10, SRZ ;  /* 0x00000000000a7805 */ /* 0x000fc8000001ff00 */
[----:B------:R-:W2:Y:S04]  /*01e0*/  @!P0 LDG.E.EL.64 R8, desc[UR4][R18.64] ;  /* 0x0000000412088981 */ /* 0x000ea8000c2e1b00 */
[----:B------:R-:W2:Y:S01]  /*01f0*/  @!P0 LDG.E.EL.64 R10, desc[UR4][R16.64] ;  /* 0x00000004100a8981 */ /* 0x000ea2000c2e1b00 */
[----:B0-----:R-:W-:Y:S02]  /*0200*/  IMAD.MOV.U32 R13, RZ, RZ, 0x3e800000 ;  /* 0x3e800000ff0d7424 */ /* 0x001fe400078e00ff */
[----:B---3--:R-:W-:Y:S01]  /*0210*/  FADD R2, R2, 9.9999997473787516356e-06 ;  /* 0x3727c5ac02027421 */ /* 0x008fe20000000000 */
[----:B------:R-:W-:-:S03]  /*0220*/  FADD R3, R3, 9.9999997473787516356e-06 ;  /* 0x3727c5ac03037421 */ /* 0x000fc60000000000 */
[----:B------:R-:W0:Y:S08]  /*0230*/  MUFU.SQRT R20, R2 ;  /* 0x0000000200147308 */ /* 0x000e300000002000 */
[----:B------:R-:W1:Y:S01]  /*0240*/  MUFU.SQRT R14, R3 ;  /* 0x00000003000e7308 */ /* 0x000e620000002000 */
[C---:B0-----:R-:W-:Y:S02]  /*0250*/  FSETP.GT.AND P1, PT, R20.reuse, 8.50705917302346158658e+37, PT ;  /* 0x7e8000001400780b */ /* 0x041fe40003f24000 */
[----:B------:R-:W-:-:S02]  /*0260*/  FSETP.GEU.AND P3, PT, R20, 1.175494350822287508e-38, PT ;  /* 0x008000001400780b */ /* 0x000fc40003f6e000 */
[C---:B-1----:R-:W-:Y:S02]  /*0270*/  FSETP.GT.AND P2, PT, R14.reuse, 8.50705917302346158658e+37, PT ;  /* 0x7e8000000e00780b */ /* 0x042fe40003f44000 */
[----:B------:R-:W-:-:S07]  /*0280*/  FSETP.GEU.AND P4, PT, R14, 1.175494350822287508e-38, PT ;  /* 0x008000000e00780b */ /* 0x000fce0003f8e000 */
[----:B------:R-:W-:-:S04]  /*0290*/  @P1 FMUL R20, R20, 0.25 ;  /* 0x3e80000014141820 */ /* 0x000fc80000400000 */
[----:B------:R-:W-:Y:S01]  /*02a0*/  @!P3 FMUL R20, R20, 16777216 ;  /* 0x4b8000001414b820 */ /* 0x000fe20000400000 */
[----:B------:R-:W-:-:S04]  /*02b0*/  @P2 FMUL R14, R14, 0.25 ;  /* 0x3e8000000e0e2820 */ /* 0x000fc80000400000 */
[----:B------:R-:W-:Y:S01]  /*02c0*/  @!P4 FMUL R14, R14, 16777216 ;  /* 0x4b8000000e0ec820 */ /* 0x000fe20000400000 */
[----:B------:R-:W0:Y:S01]  /*02d0*/  MUFU.RCP R20, R20 ;  /* 0x0000001400147308 */ /* 0x000e220000001000 */
[----:B------:R-:W-:-:S07]  /*02e0*/  FSEL R3, R13, 1, P1 ;  /* 0x3f8000000d037808 */ /* 0x000fce0000800000 */
[----:B------:R-:W1:Y:S01]  /*02f0*/  MUFU.RCP R14, R14 ;  /* 0x0000000e000e7308 */ /* 0x000e620000001000 */
[----:B------:R-:W-:Y:S01]  /*0300*/  FSEL R13, R13, 1, P2 ;  /* 0x3f8000000d0d7808 */ /* 0x000fe20001000000 */
[----:B------:R-:W-:Y:S01]  /*0310*/  @!P3 FMUL R3, R3, 16777216 ;  /* 0x4b8000000303b820 */ /* 0x000fe20000400000 */
[----:B----4-:R-:W-:-:S03]  /*0320*/  FADD R4, -R4, R6 ;  /* 0x0000000604047221 */ /* 0x010fc60000000100 */
[----:B------:R-:W-:Y:S01]  /*0330*/  @!P4 FMUL R13, R13, 16777216 ;  /* 0x4b8000000d0dc820 */ /* 0x000fe20000400000 */
[----:B0-----:R-:W-:Y:S01]  /*0340*/  FMUL R3, R20, R3 ;  /* 0x0000000314037220 */ /* 0x001fe20000400000 */
[----:B------:R-:W-:-:S03]  /*0350*/  FADD R5, -R5, R7 ;  /* 0x0000000705057221 */ /* 0x000fc60000000100 */
[----:B------:R-:W-:Y:S01]  /*0360*/  FMUL R7, R4, R3 ;  /* 0x0000000304077220 */ /* 0x000fe20000400000 */
[----:B-1----:R-:W-:-:S03]  /*0370*/  FMUL R2, R14, R13 ;  /* 0x0000000d0e027220 */ /* 0x002fc60000400000 */
[----:B--2---:R-:W-:Y:S01]  /*0380*/  FFMA R7, R7, R10, R8 ;  /* 0x0000000a07077223 */ /* 0x004fe20000000008 */
[----:B------:R-:W-:Y:S02]  /*0390*/  FMUL R4, R5, R2 ;  /* 0x0000000205047220 */ /* 0x000fe40000400000 */
[----:B------:R-:W0:Y:S02]  /*03a0*/  LDC.64 R2, c[0x0][0x238] ;  /* 0x00008e00ff027b82 */ /* 0x000e240000000a00 */
[----:B------:R-:W-:Y:S01]  /*03b0*/  FFMA R4, R4, R11, R9 ;  /* 0x0000000b04047223 */ /* 0x000fe20000000009 */
[----:B------:R-:W-:-:S04]  /*03c0*/  FSETP.GTU.AND P1, PT, R7, RZ, PT ;  /* 0x000000ff0700720b */ /* 0x000fc80003f2c000 */
[C---:B------:R-:W-:Y:S02]  /*03d0*/  FSETP.GTU.AND P2, PT, R4.reuse, RZ, PT ;  /* 0x000000ff0400720b */ /* 0x040fe40003f4c000 */
[----:B------:R-:W-:Y:S02]  /*03e0*/  FSEL R6, R7, RZ, P1 ;  /* 0x000000ff07067208 */ /* 0x000fe40000800000 */
[----:B------:R-:W-:Y:S02]  /*03f0*/  FSEL R7, R4, RZ, P2 ;  /* 0x000000ff04077208 */ /* 0x000fe40001000000 */
[C---:B------:R-:W-:Y:S02]  /*0400*/  FSETP.GEU.AND P3, PT, R6.reuse, 6, PT ;  /* 0x40c000000600780b */ /* 0x040fe40003f6e000 */
[----:B------:R-:W-:Y:S02]  /*0410*/  FSETP.GEU.AND P4, PT, R7, 6, PT ;  /* 0x40c000000700780b */ /* 0x000fe40003f8e000 */
[----:B------:R-:W-:-:S02]  /*0420*/  FSETP.NAN.AND P1, PT, R6, R6, PT ;  /* 0x000000060600720b */ /* 0x000fc40003f28000 */
[----:B------:R-:W-:Y:S01]  /*0430*/  FSETP.NAN.AND P2, PT, R7, R7, PT ;  /* 0x000000070700720b */ /* 0x000fe20003f48000 */
[----:B0-----:R-:W-:-:S06]  /*0440*/  IMAD.WIDE R2, R0, 0x4, R2 ;  /* 0x0000000400027825 */ /* 0x001fcc00078e0202 */
[----:B------:R-:W-:Y:S02]  /*0450*/  @P3 SEL R6, R6, 0x40c00000, P1 ;  /* 0x40c0000006063807 */ /* 0x000fe40000800000 */
[----:B------:R-:W-:Y:S01]  /*0460*/  @P4 SEL R7, R7, 0x40c00000, P2 ;  /* 0x40c0000007074807 */ /* 0x000fe20001000000 */
[----:B------:R-:W-:Y:S06]  /*0470*/  @P0 EXIT ;  /* 0x000000000000094d */ /* 0x000fec0003800000 */
[----:B------:R-:W-:Y:S01]  /*0480*/  STG.E.64 desc[UR4][R2.64], R6 ;  /* 0x0000000602007986 */ /* 0x000fe2000c101b04 */
[----:B------:R-:W-:Y:S05]  /*0490*/  EXIT ;  /* 0x000000000000794d */ /* 0x000fea0003800000 */
.L_x_0:
[----:B------:R-:W-:-:S00]  /*04a0*/  BRA `(.L_x_0) ;  /* 0xfffffffc00fc7947 */ /* 0x000fc0000383ffff */
[----:B------:R-:W-:-:S00]  /*04b0*/  NOP ;  /* 0x0000000000007918 */ /* 0x000fc00000000000 */
        /* <DEDUP_REMOVED lines=12> */
.L_x_1:


//--------------------- .nv.global.init           --------------------------
	.section	.nv.global.init,"aw",@progbits
.nv.global.init:
	.type		_$_str,@object
	.size		_$_str,(_$_str_$_2 - _$_str)
_$_str:
        /*0000*/ 	.byte	0x5f, 0x5f, 0x43, 0x55, 0x44, 0x41, 0x5f, 0x46, 0x54, 0x5a, 0x00
	.type		_$_str_$_2,@object
	.size		_$_str_$_2,(.L_1 - _$_str_$_2)
_$_str_$_2:
        /*000b*/ 	.byte	0x5f, 0x5f, 0x43, 0x55, 0x44, 0x41, 0x5f, 0x50, 0x52, 0x45, 0x43, 0x5f, 0x53, 0x51, 0x52, 0x54
        /*001b*/ 	.byte	0x00
.L_1:


//--------------------- .nv.constant0.triton_poi_fused__native_batch_norm_legit_no_training_hardtanh_19 --------------------------
	.section	.nv.constant0.triton_poi_fused__native_batch_norm_legit_no_training_hardtanh_19,"a",@progbits
	.sectionflags	@""
	.align	4
.nv.constant0.triton_poi_fused__native_batch_norm_legit_no_training_hardtanh_19:
	.zero		580
